//
// Generated by NVIDIA NVVM Compiler
//
// Compiler Build ID: CL-36424714
// Cuda compilation tools, release 13.0, V13.0.88
// Based on NVVM 20.0.0
//

.version 9.0
.target sm_100
.address_size 64

	// .globl	_Z17forwardPassKernelPfS_S_ii

.visible .entry _Z17forwardPassKernelPfS_S_ii(
	.param .u64 .ptr .align 1 _Z17forwardPassKernelPfS_S_ii_param_0,
	.param .u64 .ptr .align 1 _Z17forwardPassKernelPfS_S_ii_param_1,
	.param .u64 .ptr .align 1 _Z17forwardPassKernelPfS_S_ii_param_2,
	.param .u32 _Z17forwardPassKernelPfS_S_ii_param_3,
	.param .u32 _Z17forwardPassKernelPfS_S_ii_param_4
)
{
	.reg .pred 	%p<11>;
	.reg .b32 	%r<35>;
	.reg .b32 	%f<112>;
	.reg .b64 	%rd<58>;

	ld.param.u64 	%rd10, [_Z17forwardPassKernelPfS_S_ii_param_0];
	ld.param.u64 	%rd11, [_Z17forwardPassKernelPfS_S_ii_param_1];
	ld.param.u64 	%rd9, [_Z17forwardPassKernelPfS_S_ii_param_2];
	ld.param.u32 	%r23, [_Z17forwardPassKernelPfS_S_ii_param_3];
	ld.param.u32 	%r24, [_Z17forwardPassKernelPfS_S_ii_param_4];
	cvta.to.global.u64 	%rd1, %rd11;
	cvta.to.global.u64 	%rd2, %rd10;
	mov.u32 	%r1, %tid.x;
	setp.ge.s32 	%p1, %r1, %r24;
	@%p1 bra 	$L__BB0_15;
	setp.lt.s32 	%p2, %r23, 1;
	mov.f32 	%f111, 0f00000000;
	@%p2 bra 	$L__BB0_14;
	and.b32  	%r2, %r23, 15;
	setp.lt.u32 	%p3, %r23, 16;
	mov.f32 	%f111, 0f00000000;
	mov.b32 	%r31, 0;
	@%p3 bra 	$L__BB0_5;
	and.b32  	%r31, %r23, 2147483632;
	neg.s32 	%r29, %r31;
	shl.b32 	%r5, %r24, 4;
	add.s64 	%rd56, %rd2, 32;
	mov.f32 	%f111, 0f00000000;
	mul.wide.s32 	%rd14, %r24, 4;
	mov.u32 	%r28, %r1;
$L__BB0_4:
	.pragma "nounroll";
	ld.global.f32 	%f18, [%rd56+-32];
	mul.wide.s32 	%rd12, %r28, 4;
	add.s64 	%rd13, %rd1, %rd12;
	ld.global.f32 	%f19, [%rd13];
	fma.rn.f32 	%f20, %f18, %f19, %f111;
	ld.global.f32 	%f21, [%rd56+-28];
	add.s64 	%rd15, %rd13, %rd14;
	ld.global.f32 	%f22, [%rd15];
	fma.rn.f32 	%f23, %f21, %f22, %f20;
	ld.global.f32 	%f24, [%rd56+-24];
	add.s64 	%rd16, %rd15, %rd14;
	ld.global.f32 	%f25, [%rd16];
	fma.rn.f32 	%f26, %f24, %f25, %f23;
	ld.global.f32 	%f27, [%rd56+-20];
	add.s64 	%rd17, %rd16, %rd14;
	ld.global.f32 	%f28, [%rd17];
	fma.rn.f32 	%f29, %f27, %f28, %f26;
	ld.global.f32 	%f30, [%rd56+-16];
	add.s64 	%rd18, %rd17, %rd14;
	ld.global.f32 	%f31, [%rd18];
	fma.rn.f32 	%f32, %f30, %f31, %f29;
	ld.global.f32 	%f33, [%rd56+-12];
	add.s64 	%rd19, %rd18, %rd14;
	ld.global.f32 	%f34, [%rd19];
	fma.rn.f32 	%f35, %f33, %f34, %f32;
	ld.global.f32 	%f36, [%rd56+-8];
	add.s64 	%rd20, %rd19, %rd14;
	ld.global.f32 	%f37, [%rd20];
	fma.rn.f32 	%f38, %f36, %f37, %f35;
	ld.global.f32 	%f39, [%rd56+-4];
	add.s64 	%rd21, %rd20, %rd14;
	ld.global.f32 	%f40, [%rd21];
	fma.rn.f32 	%f41, %f39, %f40, %f38;
	ld.global.f32 	%f42, [%rd56];
	add.s64 	%rd22, %rd21, %rd14;
	ld.global.f32 	%f43, [%rd22];
	fma.rn.f32 	%f44, %f42, %f43, %f41;
	ld.global.f32 	%f45, [%rd56+4];
	add.s64 	%rd23, %rd22, %rd14;
	ld.global.f32 	%f46, [%rd23];
	fma.rn.f32 	%f47, %f45, %f46, %f44;
	ld.global.f32 	%f48, [%rd56+8];
	add.s64 	%rd24, %rd23, %rd14;
	ld.global.f32 	%f49, [%rd24];
	fma.rn.f32 	%f50, %f48, %f49, %f47;
	ld.global.f32 	%f51, [%rd56+12];
	add.s64 	%rd25, %rd24, %rd14;
	ld.global.f32 	%f52, [%rd25];
	fma.rn.f32 	%f53, %f51, %f52, %f50;
	ld.global.f32 	%f54, [%rd56+16];
	add.s64 	%rd26, %rd25, %rd14;
	ld.global.f32 	%f55, [%rd26];
	fma.rn.f32 	%f56, %f54, %f55, %f53;
	ld.global.f32 	%f57, [%rd56+20];
	add.s64 	%rd27, %rd26, %rd14;
	ld.global.f32 	%f58, [%rd27];
	fma.rn.f32 	%f59, %f57, %f58, %f56;
	ld.global.f32 	%f60, [%rd56+24];
	add.s64 	%rd28, %rd27, %rd14;
	ld.global.f32 	%f61, [%rd28];
	fma.rn.f32 	%f62, %f60, %f61, %f59;
	ld.global.f32 	%f63, [%rd56+28];
	add.s64 	%rd29, %rd28, %rd14;
	ld.global.f32 	%f64, [%rd29];
	fma.rn.f32 	%f111, %f63, %f64, %f62;
	add.s32 	%r29, %r29, 16;
	add.s32 	%r28, %r28, %r5;
	add.s64 	%rd56, %rd56, 64;
	setp.ne.s32 	%p4, %r29, 0;
	@%p4 bra 	$L__BB0_4;
$L__BB0_5:
	setp.eq.s32 	%p5, %r2, 0;
	@%p5 bra 	$L__BB0_14;
	and.b32  	%r11, %r23, 7;
	setp.lt.u32 	%p6, %r2, 8;
	@%p6 bra 	$L__BB0_8;
	mul.wide.u32 	%rd30, %r31, 4;
	add.s64 	%rd31, %rd2, %rd30;
	ld.global.f32 	%f66, [%rd31];
	mad.lo.s32 	%r26, %r31, %r24, %r1;
	mul.wide.s32 	%rd32, %r26, 4;
	add.s64 	%rd33, %rd1, %rd32;
	ld.global.f32 	%f67, [%rd33];
	fma.rn.f32 	%f68, %f66, %f67, %f111;
	ld.global.f32 	%f69, [%rd31+4];
	mul.wide.s32 	%rd34, %r24, 4;
	add.s64 	%rd35, %rd33, %rd34;
	ld.global.f32 	%f70, [%rd35];
	fma.rn.f32 	%f71, %f69, %f70, %f68;
	ld.global.f32 	%f72, [%rd31+8];
	add.s64 	%rd36, %rd35, %rd34;
	ld.global.f32 	%f73, [%rd36];
	fma.rn.f32 	%f74, %f72, %f73, %f71;
	ld.global.f32 	%f75, [%rd31+12];
	add.s64 	%rd37, %rd36, %rd34;
	ld.global.f32 	%f76, [%rd37];
	fma.rn.f32 	%f77, %f75, %f76, %f74;
	ld.global.f32 	%f78, [%rd31+16];
	add.s64 	%rd38, %rd37, %rd34;
	ld.global.f32 	%f79, [%rd38];
	fma.rn.f32 	%f80, %f78, %f79, %f77;
	ld.global.f32 	%f81, [%rd31+20];
	add.s64 	%rd39, %rd38, %rd34;
	ld.global.f32 	%f82, [%rd39];
	fma.rn.f32 	%f83, %f81, %f82, %f80;
	ld.global.f32 	%f84, [%rd31+24];
	add.s64 	%rd40, %rd39, %rd34;
	ld.global.f32 	%f85, [%rd40];
	fma.rn.f32 	%f86, %f84, %f85, %f83;
	ld.global.f32 	%f87, [%rd31+28];
	add.s64 	%rd41, %rd40, %rd34;
	ld.global.f32 	%f88, [%rd41];
	fma.rn.f32 	%f111, %f87, %f88, %f86;
	add.s32 	%r31, %r31, 8;
$L__BB0_8:
	setp.eq.s32 	%p7, %r11, 0;
	@%p7 bra 	$L__BB0_14;
	and.b32  	%r14, %r23, 3;
	setp.lt.u32 	%p8, %r11, 4;
	@%p8 bra 	$L__BB0_11;
	mul.wide.u32 	%rd42, %r31, 4;
	add.s64 	%rd43, %rd2, %rd42;
	ld.global.f32 	%f90, [%rd43];
	mad.lo.s32 	%r27, %r31, %r24, %r1;
	mul.wide.s32 	%rd44, %r27, 4;
	add.s64 	%rd45, %rd1, %rd44;
	ld.global.f32 	%f91, [%rd45];
	fma.rn.f32 	%f92, %f90, %f91, %f111;
	ld.global.f32 	%f93, [%rd43+4];
	mul.wide.s32 	%rd46, %r24, 4;
	add.s64 	%rd47, %rd45, %rd46;
	ld.global.f32 	%f94, [%rd47];
	fma.rn.f32 	%f95, %f93, %f94, %f92;
	ld.global.f32 	%f96, [%rd43+8];
	add.s64 	%rd48, %rd47, %rd46;
	ld.global.f32 	%f97, [%rd48];
	fma.rn.f32 	%f98, %f96, %f97, %f95;
	ld.global.f32 	%f99, [%rd43+12];
	add.s64 	%rd49, %rd48, %rd46;
	ld.global.f32 	%f100, [%rd49];
	fma.rn.f32 	%f111, %f99, %f100, %f98;
	add.s32 	%r31, %r31, 4;
$L__BB0_11:
	setp.eq.s32 	%p9, %r14, 0;
	@%p9 bra 	$L__BB0_14;
	mad.lo.s32 	%r34, %r31, %r24, %r1;
	mul.wide.u32 	%rd50, %r31, 4;
	add.s64 	%rd57, %rd2, %rd50;
	neg.s32 	%r33, %r14;
$L__BB0_13:
	.pragma "nounroll";
	ld.global.f32 	%f101, [%rd57];
	mul.wide.s32 	%rd51, %r34, 4;
	add.s64 	%rd52, %rd1, %rd51;
	ld.global.f32 	%f102, [%rd52];
	fma.rn.f32 	%f111, %f101, %f102, %f111;
	add.s32 	%r34, %r34, %r24;
	add.s64 	%rd57, %rd57, 4;
	add.s32 	%r33, %r33, 1;
	setp.ne.s32 	%p10, %r33, 0;
	@%p10 bra 	$L__BB0_13;
$L__BB0_14:
	cvta.to.global.u64 	%rd53, %rd9;
	mul.wide.u32 	%rd54, %r1, 4;
	add.s64 	%rd55, %rd53, %rd54;
	st.global.f32 	[%rd55], %f111;
$L__BB0_15:
	ret;

}


// ===== COMPILED SASS (sm_100) =====

	.target	sm_100

	.elftype	@"ET_EXEC"


//--------------------- .note.nv.tkinfo           --------------------------
	.section	.note.nv.tkinfo,"",@"SHT_NOTE"
	.sectionflags	@"SHF_NOTE_NV_TKINFO"
	.tkinfo
        /*0018*/ 	.word	0x00000002
        /*0030*/ 	.string	""
        /*0030*/ 	.string	"ptxas"
        /*0030*/ 	.string	"Cuda compilation tools, release 13.0, V13.0.88"
        /*0030*/ 	.string	"Build cuda_13.0.r13.0/compiler.36424714_0"
        /*0030*/ 	.string	"-arch sm_100 -m 64 "



//--------------------- .note.nv.cuinfo           --------------------------
	.section	.note.nv.cuinfo,"",@"SHT_NOTE"
	.sectionflags	@"SHF_NOTE_NV_CUINFO"
        /*0018*/ 	.short	0x0002
        /*001a*/ 	.short	0x0064
        /*001c*/ 	.short	0x0082
	.zero		2


//--------------------- .nv.info                  --------------------------
	.section	.nv.info,"",@"SHT_CUDA_INFO"
	.align	4


	//----- nvinfo : EIATTR_REGCOUNT
	.align		4
        /*0000*/ 	.byte	0x04, 0x2f
        /*0002*/ 	.short	(.L_1 - .L_0)
	.align		4
.L_0:
        /*0004*/ 	.word	index@(_Z17forwardPassKernelPfS_S_ii)
        /*0008*/ 	.word	0x00000020


	//----- nvinfo : EIATTR_FRAME_SIZE
	.align		4
.L_1:
        /*000c*/ 	.byte	0x04, 0x11
        /*000e*/ 	.short	(.L_3 - .L_2)
	.align		4
.L_2:
        /*0010*/ 	.word	index@(_Z17forwardPassKernelPfS_S_ii)
        /*0014*/ 	.word	0x00000000


	//----- nvinfo : EIATTR_MIN_STACK_SIZE
	.align		4
.L_3:
        /*0018*/ 	.byte	0x04, 0x12
        /*001a*/ 	.short	(.L_5 - .L_4)
	.align		4
.L_4:
        /*001c*/ 	.word	index@(_Z17forwardPassKernelPfS_S_ii)
        /*0020*/ 	.word	0x00000000
.L_5:


//--------------------- .nv.compat                --------------------------
	.section	.nv.compat,"",@"SHT_CUDA_COMPAT_INFO"
	.align	4
        /*0000*/ 	.byte	0x02, 0x09, 0x00, 0x00, 0x02, 0x02, 0x01, 0x00, 0x02, 0x05, 0x05, 0x00, 0x03, 0x07, 0x01, 0x01
        /*0010*/ 	.byte	0x02, 0x03, 0x00, 0x00, 0x02, 0x06, 0x01, 0x00, 0x04, 0x0b, 0x08, 0x00, 0x09, 0x00, 0x00, 0x00
        /*0020*/ 	.byte	0x00, 0x00, 0x00, 0x00


//--------------------- .nv.info._Z17forwardPassKernelPfS_S_ii --------------------------
	.section	.nv.info._Z17forwardPassKernelPfS_S_ii,"",@"SHT_CUDA_INFO"
	.sectionflags	@""
	.align	4


	//----- nvinfo : EIATTR_CUDA_API_VERSION
	.align		4
        /*0000*/ 	.byte	0x04, 0x37
        /*0002*/ 	.short	(.L_7 - .L_6)
.L_6:
        /*0004*/ 	.word	0x00000082


	//----- nvinfo : EIATTR_KPARAM_INFO
	.align		4
.L_7:
        /*0008*/ 	.byte	0x04, 0x17
        /*000a*/ 	.short	(.L_9 - .L_8)
.L_8:
        /*000c*/ 	.word	0x00000000
        /*0010*/ 	.short	0x0004
        /*0012*/ 	.short	0x001c
        /*0014*/ 	.byte	0x00, 0xf0, 0x11, 0x00


	//----- nvinfo : EIATTR_KPARAM_INFO
	.align		4
.L_9:
        /*0018*/ 	.byte	0x04, 0x17
        /*001a*/ 	.short	(.L_11 - .L_10)
.L_10:
        /*001c*/ 	.word	0x00000000
        /*0020*/ 	.short	0x0003
        /*0022*/ 	.short	0x0018
        /*0024*/ 	.byte	0x00, 0xf0, 0x11, 0x00


	//----- nvinfo : EIATTR_KPARAM_INFO
	.align		4
.L_11:
        /*0028*/ 	.byte	0x04, 0x17
        /*002a*/ 	.short	(.L_13 - .L_12)
.L_12:
        /*002c*/ 	.word	0x00000000
        /*0030*/ 	.short	0x0002
        /*0032*/ 	.short	0x0010
        /*0034*/ 	.byte	0x00, 0xf5, 0x21, 0x00


	//----- nvinfo : EIATTR_KPARAM_INFO
	.align		4
.L_13:
        /*0038*/ 	.byte	0x04, 0x17
        /*003a*/ 	.short	(.L_15 - .L_14)
.L_14:
        /*003c*/ 	.word	0x00000000
        /*0040*/ 	.short	0x0001
        /*0042*/ 	.short	0x0008
        /*0044*/ 	.byte	0x00, 0xf5, 0x21, 0x00


	//----- nvinfo : EIATTR_KPARAM_INFO
	.align		4
.L_15:
        /*0048*/ 	.byte	0x04, 0x17
        /*004a*/ 	.short	(.L_17 - .L_16)
.L_16:
        /*004c*/ 	.word	0x00000000
        /*0050*/ 	.short	0x0000
        /*0052*/ 	.short	0x0000
        /*0054*/ 	.byte	0x00, 0xf5, 0x21, 0x00


	//----- nvinfo : EIATTR_SPARSE_MMA_MASK
	.align		4
.L_17:
        /*0058*/ 	.byte	0x03, 0x50
        /*005a*/ 	.short	0x0000


	//----- nvinfo : EIATTR_MAXREG_COUNT
	.align		4
        /*005c*/ 	.byte	0x03, 0x1b
        /*005e*/ 	.short	0x00ff


	//----- nvinfo : EIATTR_MERCURY_ISA_VERSION
	.align		4
        /*0060*/ 	.byte	0x03, 0x5f
        /*0062*/ 	.short	0x0101


	//----- nvinfo : EIATTR_VRC_CTA_INIT_COUNT
	.align		4
        /*0064*/ 	.byte	0x02, 0x4a
	.zero		1
	.zero		1


	//----- nvinfo : EIATTR_EXIT_INSTR_OFFSETS
	.align		4
        /*0068*/ 	.byte	0x04, 0x1c
        /*006a*/ 	.short	(.L_19 - .L_18)


	//   ....[0]....
.L_18:
        /*006c*/ 	.word	0x00000040


	//   ....[1]....
        /*0070*/ 	.word	0x00000ba0


	//----- nvinfo : EIATTR_CBANK_PARAM_SIZE
	.align		4
.L_19:
        /*0074*/ 	.byte	0x03, 0x19
        /*0076*/ 	.short	0x0020


	//----- nvinfo : EIATTR_PARAM_CBANK
	.align		4
        /*0078*/ 	.byte	0x04, 0x0a
        /*007a*/ 	.short	(.L_21 - .L_20)
	.align		4
.L_20:
        /*007c*/ 	.word	index@(.nv.constant0._Z17forwardPassKernelPfS_S_ii)
        /*0080*/ 	.short	0x0380
        /*0082*/ 	.short	0x0020


	//----- nvinfo : EIATTR_SW_WAR
	.align		4
.L_21:
        /*0084*/ 	.byte	0x04, 0x36
        /*0086*/ 	.short	(.L_23 - .L_22)
.L_22:
        /*0088*/ 	.word	0x00000008
.L_23:


//--------------------- .nv.callgraph             --------------------------
	.section	.nv.callgraph,"",@"SHT_CUDA_CALLGRAPH"
	.align	4
	.sectionentsize	8
	.align		4
        /*0000*/ 	.word	0x00000000
	.align		4
        /*0004*/ 	.word	0xffffffff
	.align		4
        /*0008*/ 	.word	0x00000000
	.align		4
        /*000c*/ 	.word	0xfffffffe
	.align		4
        /*0010*/ 	.word	0x00000000
	.align		4
        /*0014*/ 	.word	0xfffffffd
	.align		4
        /*0018*/ 	.word	0x00000000
	.align		4
        /*001c*/ 	.word	0xfffffffc


//--------------------- .text._Z17forwardPassKernelPfS_S_ii --------------------------
	.section	.text._Z17forwardPassKernelPfS_S_ii,"ax",@progbits
	.align	128
        .global         _Z17forwardPassKernelPfS_S_ii
        .type           _Z17forwardPassKernelPfS_S_ii,@function
        .size           _Z17forwardPassKernelPfS_S_ii,(.L_x_7 - _Z17forwardPassKernelPfS_S_ii)
        .other          _Z17forwardPassKernelPfS_S_ii,@"STO_CUDA_ENTRY STV_DEFAULT"
_Z17forwardPassKernelPfS_S_ii:
.text._Z17forwardPassKernelPfS_S_ii:
[----:B------:R-:W-:Y:S01]  /*0000*/  LDC R1, c[0x0][0x37c] ;  /* 0x0000df00ff017b82 */ /* 0x000fe20000000800 */
[----:B------:R-:W0:Y:S07]  /*0010*/  S2R R0, SR_TID.X ;  /* 0x0000000000007919 */ /* 0x000e2e0000002100 */
[----:B------:R-:W0:Y:S02]  /*0020*/  LDC R3, c[0x0][0x39c] ;  /* 0x0000e700ff037b82 */ /* 0x000e240000000800 */
[----:B0-----:R-:W-:-:S13]  /*0030*/  ISETP.GE.AND P0, PT, R0, R3, PT ;  /* 0x000000030000720c */ /* 0x001fda0003f06270 */
[----:B------:R-:W-:Y:S05]  /*0040*/  @P0 EXIT ;  /* 0x000000000000094d */ /* 0x000fea0003800000 */
[----:B------:R-:W0:Y:S01]  /*0050*/  LDCU UR6, c[0x0][0x398] ;  /* 0x00007300ff0677ac */ /* 0x000e220008000800 */
[----:B------:R-:W-:Y:S01]  /*0060*/  HFMA2 R17, -RZ, RZ, 0, 0 ;  /* 0x00000000ff117431 */ /* 0x000fe200000001ff */
[----:B------:R-:W1:Y:S01]  /*0070*/  LDCU.64 UR10, c[0x0][0x358] ;  /* 0x00006b00ff0a77ac */ /* 0x000e620008000a00 */
[----:B0-----:R-:W-:-:S09]  /*0080*/  UISETP.GE.AND UP0, UPT, UR6, 0x1, UPT ;  /* 0x000000010600788c */ /* 0x001fd2000bf06270 */
[----:B-1----:R-:W-:Y:S05]  /*0090*/  BRA.U !UP0, `(.L_x_0) ;  /* 0x0000000908b47547 */ /* 0x002fea000b800000 */
[----:B------:R-:W-:Y:S01]  /*00a0*/  UISETP.GE.U32.AND UP1, UPT, UR6, 0x10, UPT ;  /* 0x000000100600788c */ /* 0x000fe2000bf26070 */
[----:B------:R-:W-:Y:S01]  /*00b0*/  MOV R17, RZ ;  /* 0x000000ff00117202 */ /* 0x000fe20000000f00 */
[----:B------:R-:W-:Y:S01]  /*00c0*/  ULOP3.LUT UR7, UR6, 0xf, URZ, 0xc0, !UPT ;  /* 0x0000000f06077892 */ /* 0x000fe2000f8ec0ff */
[----:B------:R-:W-:-:S03]  /*00d0*/  MOV R4, RZ ;  /* 0x000000ff00047202 */ /* 0x000fc60000000f00 */
[----:B------:R-:W-:-:S03]  /*00e0*/  UISETP.NE.AND UP0, UPT, UR7, URZ, UPT ;  /* 0x000000ff0700728c */ /* 0x000fc6000bf05270 */
[----:B------:R-:W-:Y:S08]  /*00f0*/  BRA.U !UP1, `(.L_x_1) ;  /* 0x0000000509447547 */ /* 0x000ff0000b800000 */
[----:B------:R-:W0:Y:S01]  /*0100*/  LDCU.64 UR4, c[0x0][0x380] ;  /* 0x00007000ff0477ac */ /* 0x000e220008000a00 */
[----:B------:R-:W-:Y:S02]  /*0110*/  MOV R17, RZ ;  /* 0x000000ff00117202 */ /* 0x000fe40000000f00 */
[----:B------:R-:W-:Y:S01]  /*0120*/  MOV R2, R0 ;  /* 0x0000000000027202 */ /* 0x000fe20000000f00 */
[----:B------:R-:W-:-:S04]  /*0130*/  ULOP3.LUT UR8, UR6, 0x7ffffff0, URZ, 0xc0, !UPT ;  /* 0x7ffffff006087892 */ /* 0x000fc8000f8ec0ff */
[----:B------:R-:W-:Y:S02]  /*0140*/  UIADD3 UR9, UPT, UPT, -UR8, URZ, URZ ;  /* 0x000000ff08097290 */ /* 0x000fe4000fffe1ff */
[----:B------:R-:W-:Y:S01]  /*0150*/  MOV R4, UR8 ;  /* 0x0000000800047c02 */ /* 0x000fe20008000f00 */
[----:B0-----:R-:W-:-:S04]  /*0160*/  UIADD3 UR4, UP1, UPT, UR4, 0x20, URZ ;  /* 0x0000002004047890 */ /* 0x001fc8000ff3e0ff */
[----:B------:R-:W-:Y:S02]  /*0170*/  UIADD3.X UR5, UPT, UPT, URZ, UR5, URZ, UP1, !UPT ;  /* 0x00000005ff057290 */ /* 0x000fe40008ffe4ff */
[----:B------:R-:W-:-:S04]  /*0180*/  MOV R10, UR4 ;  /* 0x00000004000a7c02 */ /* 0x000fc80008000f00 */
[----:B------:R-:W-:-:S07]  /*0190*/  MOV R11, UR5 ;  /* 0x00000005000b7c02 */ /* 0x000fce0008000f00 */
.L_x_2:
[----:B------:R-:W0:Y:S01]  /*01a0*/  LDC.64 R12, c[0x0][0x388] ;  /* 0x0000e200ff0c7b82 */ /* 0x000e220000000a00 */
[----:B------:R-:W2:Y:S04]  /*01b0*/  LDG.E R27, desc[UR10][R10.64+-0x20] ;  /* 0xffffe00a0a1b7981 */ /* 0x000ea8000c1e1900 */
[----:B------:R-:W3:Y:S04]  /*01c0*/  LDG.E R19, desc[UR10][R10.64+-0x1c] ;  /* 0xffffe40a0a137981 */ /* 0x000ee8000c1e1900 */
[----:B------:R-:W4:Y:S04]  /*01d0*/  LDG.E R26, desc[UR10][R10.64+-0x18] ;  /* 0xffffe80a0a1a7981 */ /* 0x000f28000c1e1900 */
[----:B------:R-:W5:Y:S04]  /*01e0*/  LDG.E R5, desc[UR10][R10.64+-0x14] ;  /* 0xffffec0a0a057981 */ /* 0x000f68000c1e1900 */
[----:B------:R-:W5:Y:S04]  /*01f0*/  LDG.E R7, desc[UR10][R10.64+-0x10] ;  /* 0xfffff00a0a077981 */ /* 0x000f68000c1e1900 */
[----:B------:R-:W5:Y:S01]  /*0200*/  LDG.E R9, desc[UR10][R10.64+-0xc] ;  /* 0xfffff40a0a097981 */ /* 0x000f62000c1e1900 */
[----:B0-----:R-:W-:-:S05]  /*0210*/  IMAD.WIDE R12, R2, 0x4, R12 ;  /* 0x00000004020c7825 */ /* 0x001fca00078e020c */
[----:B------:R-:W2:Y:S01]  /*0220*/  LDG.E R16, desc[UR10][R12.64] ;  /* 0x0000000a0c107981 */ /* 0x000ea2000c1e1900 */
[----:B------:R-:W-:-:S05]  /*0230*/  IMAD.WIDE R20, R3, 0x4, R12 ;  /* 0x0000000403147825 */ /* 0x000fca00078e020c */
[----:B------:R-:W3:Y:S01]  /*0240*/  LDG.E R18, desc[UR10][R20.64] ;  /* 0x0000000a14127981 */ /* 0x000ee2000c1e1900 */
[----:B------:R-:W-:-:S05]  /*0250*/  IMAD.WIDE R22, R3, 0x4, R20 ;  /* 0x0000000403167825 */ /* 0x000fca00078e0214 */
[----:B------:R-:W4:Y:S01]  /*0260*/  LDG.E R25, desc[UR10][R22.64] ;  /* 0x0000000a16197981 */ /* 0x000f22000c1e1900 */
[----:B------:R-:W-:-:S03]  /*0270*/  IMAD.WIDE R14, R3, 0x4, R22 ;  /* 0x00000004030e7825 */ /* 0x000fc600078e0216 */
[----:B------:R-:W5:Y:S01]  /*0280*/  LDG.E R21, desc[UR10][R10.64+-0x8] ;  /* 0xfffff80a0a157981 */ /* 0x000f62000c1e1900 */
[----:B------:R-:W-:-:S03]  /*0290*/  IMAD.WIDE R28, R3, 0x4, R14 ;  /* 0x00000004031c7825 */ /* 0x000fc600078e020e */
[----:B------:R-:W5:Y:S04]  /*02a0*/  LDG.E R8, desc[UR10][R14.64] ;  /* 0x0000000a0e087981 */ /* 0x000f68000c1e1900 */
[----:B------:R0:W5:Y:S02]  /*02b0*/  LDG.E R6, desc[UR10][R28.64] ;  /* 0x0000000a1c067981 */ /* 0x000164000c1e1900 */
[----:B0-----:R-:W-:-:S05]  /*02c0*/  IMAD.WIDE R28, R3, 0x4, R28 ;  /* 0x00000004031c7825 */ /* 0x001fca00078e021c */
[----:B------:R-:W5:Y:S01]  /*02d0*/  LDG.E R20, desc[UR10][R28.64] ;  /* 0x0000000a1c147981 */ /* 0x000f62000c1e1900 */
[----:B------:R-:W-:-:S05]  /*02e0*/  IMAD.WIDE R22, R3, 0x4, R28 ;  /* 0x0000000403167825 */ /* 0x000fca00078e021c */
[----:B------:R0:W5:Y:S01]  /*02f0*/  LDG.E R24, desc[UR10][R22.64] ;  /* 0x0000000a16187981 */ /* 0x000162000c1e1900 */
[----:B------:R-:W-:-:S03]  /*0300*/  IMAD.WIDE R12, R3, 0x4, R22 ;  /* 0x00000004030c7825 */ /* 0x000fc600078e0216 */
[----:B------:R-:W5:Y:S01]  /*0310*/  LDG.E R29, desc[UR10][R10.64+-0x4] ;  /* 0xfffffc0a0a1d7981 */ /* 0x000f62000c1e1900 */
[----:B------:R-:W-:-:S03]  /*0320*/  IMAD.WIDE R14, R3, 0x4, R12 ;  /* 0x00000004030e7825 */ /* 0x000fc600078e020c */
[----:B------:R-:W5:Y:S04]  /*0330*/  LDG.E R12, desc[UR10][R12.64] ;  /* 0x0000000a0c0c7981 */ /* 0x000f68000c1e1900 */
[----:B------:R-:W5:Y:S01]  /*0340*/  LDG.E R13, desc[UR10][R10.64+0x8] ;  /* 0x0000080a0a0d7981 */ /* 0x000f62000c1e1900 */
[----:B--2---:R-:W-:Y:S01]  /*0350*/  FFMA R27, R27, R16, R17 ;  /* 0x000000101b1b7223 */ /* 0x004fe20000000011 */
[----:B------:R-:W-:Y:S02]  /*0360*/  IMAD.WIDE R16, R3, 0x4, R14 ;  /* 0x0000000403107825 */ /* 0x000fe400078e020e */
[----:B------:R-:W2:Y:S02]  /*0370*/  LDG.E R14, desc[UR10][R14.64] ;  /* 0x0000000a0e0e7981 */ /* 0x000ea4000c1e1900 */
[----:B---3--:R-:W-:Y:S01]  /*0380*/  FFMA R27, R19, R18, R27 ;  /* 0x00000012131b7223 */ /* 0x008fe2000000001b */
[----:B------:R-:W-:-:S02]  /*0390*/  IMAD.WIDE R18, R3, 0x4, R16 ;  /* 0x0000000403127825 */ /* 0x000fc400078e0210 */
[----:B------:R-:W3:Y:S02]  /*03a0*/  LDG.E R16, desc[UR10][R16.64] ;  /* 0x0000000a10107981 */ /* 0x000ee4000c1e1900 */
[----:B----4-:R-:W-:Y:S01]  /*03b0*/  FFMA R26, R26, R25, R27 ;  /* 0x000000191a1a7223 */ /* 0x010fe2000000001b */
[----:B0-----:R-:W-:Y:S01]  /*03c0*/  IMAD.WIDE R22, R3, 0x4, R18 ;  /* 0x0000000403167825 */ /* 0x001fe200078e0212 */
[----:B------:R-:W2:Y:S04]  /*03d0*/  LDG.E R25, desc[UR10][R10.64] ;  /* 0x0000000a0a197981 */ /* 0x000ea8000c1e1900 */
[----:B------:R-:W4:Y:S01]  /*03e0*/  LDG.E R18, desc[UR10][R18.64] ;  /* 0x0000000a12127981 */ /* 0x000f22000c1e1900 */
[----:B-----5:R-:W-:Y:S01]  /*03f0*/  FFMA R8, R5, R8, R26 ;  /* 0x0000000805087223 */ /* 0x020fe2000000001a */
[----:B------:R-:W-:-:S02]  /*0400*/  IMAD.WIDE R26, R3, 0x4, R22 ;  /* 0x00000004031a7825 */ /* 0x000fc400078e0216 */
[----:B------:R-:W3:Y:S02]  /*0410*/  LDG.E R5, desc[UR10][R10.64+0x4] ;  /* 0x0000040a0a057981 */ /* 0x000ee4000c1e1900 */
[----:B------:R-:W-:Y:S02]  /*0420*/  FFMA R8, R7, R6, R8 ;  /* 0x0000000607087223 */ /* 0x000fe40000000008 */
[----:B------:R-:W5:Y:S01]  /*0430*/  LDG.E R22, desc[UR10][R22.64] ;  /* 0x0000000a16167981 */ /* 0x000f62000c1e1900 */
[----:B------:R-:W-:-:S03]  /*0440*/  IMAD.WIDE R6, R3, 0x4, R26 ;  /* 0x0000000403067825 */ /* 0x000fc600078e021a */
[----:B------:R-:W5:Y:S04]  /*0450*/  LDG.E R15, desc[UR10][R10.64+0xc] ;  /* 0x00000c0a0a0f7981 */ /* 0x000f68000c1e1900 */
[----:B------:R-:W5:Y:S04]  /*0460*/  LDG.E R26, desc[UR10][R26.64] ;  /* 0x0000000a1a1a7981 */ /* 0x000f68000c1e1900 */
[----:B------:R-:W5:Y:S01]  /*0470*/  LDG.E R17, desc[UR10][R10.64+0x10] ;  /* 0x0000100a0a117981 */ /* 0x000f62000c1e1900 */
[----:B------:R-:W-:Y:S01]  /*0480*/  FFMA R20, R9, R20, R8 ;  /* 0x0000001409147223 */ /* 0x000fe20000000008 */
[----:B------:R-:W-:-:S02]  /*0490*/  IMAD.WIDE R8, R3, 0x4, R6 ;  /* 0x0000000403087825 */ /* 0x000fc400078e0206 */
[----:B------:R-:W5:Y:S02]  /*04a0*/  LDG.E R6, desc[UR10][R6.64] ;  /* 0x0000000a06067981 */ /* 0x000f64000c1e1900 */
[----:B------:R-:W-:Y:S02]  /*04b0*/  FFMA R28, R21, R24, R20 ;  /* 0x00000018151c7223 */ /* 0x000fe40000000014 */
[----:B------:R-:W5:Y:S01]  /*04c0*/  LDG.E R23, desc[UR10][R10.64+0x14] ;  /* 0x0000140a0a177981 */ /* 0x000f62000c1e1900 */
[----:B------:R-:W-:-:S03]  /*04d0*/  IMAD.WIDE R20, R3, 0x4, R8 ;  /* 0x0000000403147825 */ /* 0x000fc600078e0208 */
[----:B------:R-:W5:Y:S04]  /*04e0*/  LDG.E R19, desc[UR10][R8.64] ;  /* 0x0000000a08137981 */ /* 0x000f68000c1e1900 */
[----:B------:R-:W5:Y:S04]  /*04f0*/  LDG.E R24, desc[UR10][R10.64+0x18] ;  /* 0x0000180a0a187981 */ /* 0x000f68000c1e1900 */
[----:B------:R-:W5:Y:S04]  /*0500*/  LDG.E R20, desc[UR10][R20.64] ;  /* 0x0000000a14147981 */ /* 0x000f68000c1e1900 */
[----:B------:R0:W5:Y:S01]  /*0510*/  LDG.E R27, desc[UR10][R10.64+0x1c] ;  /* 0x00001c0a0a1b7981 */ /* 0x000162000c1e1900 */
[----:B------:R-:W-:Y:S01]  /*0520*/  FFMA R12, R29, R12, R28 ;  /* 0x0000000c1d0c7223 */ /* 0x000fe2000000001c */
[----:B------:R-:W-:-:S04]  /*0530*/  UIADD3 UR9, UPT, UPT, UR9, 0x10, URZ ;  /* 0x0000001009097890 */ /* 0x000fc8000fffe0ff */
[----:B------:R-:W-:Y:S01]  /*0540*/  UISETP.NE.AND UP1, UPT, UR9, URZ, UPT ;  /* 0x000000ff0900728c */ /* 0x000fe2000bf25270 */
[----:B0-----:R-:W-:Y:S02]  /*0550*/  IADD3 R10, P0, PT, R10, 0x40, RZ ;  /* 0x000000400a0a7810 */ /* 0x001fe40007f1e0ff */
[----:B------:R-:W-:Y:S02]  /*0560*/  LEA R2, R3, R2, 0x4 ;  /* 0x0000000203027211 */ /* 0x000fe400078e20ff */
[----:B------:R-:W-:Y:S01]  /*0570*/  IADD3.X R11, PT, PT, RZ, R11, RZ, P0, !PT ;  /* 0x0000000bff0b7210 */ /* 0x000fe200007fe4ff */
[----:B--2---:R-:W-:-:S04]  /*0580*/  FFMA R12, R25, R14, R12 ;  /* 0x0000000e190c7223 */ /* 0x004fc8000000000c */
[----:B---3--:R-:W-:-:S04]  /*0590*/  FFMA R12, R5, R16, R12 ;  /* 0x00000010050c7223 */ /* 0x008fc8000000000c */
[----:B----4-:R-:W-:-:S04]  /*05a0*/  FFMA R12, R13, R18, R12 ;  /* 0x000000120d0c7223 */ /* 0x010fc8000000000c */
[----:B-----5:R-:W-:-:S04]  /*05b0*/  FFMA R12, R15, R22, R12 ;  /* 0x000000160f0c7223 */ /* 0x020fc8000000000c */
[----:B------:R-:W-:-:S04]  /*05c0*/  FFMA R12, R17, R26, R12 ;  /* 0x0000001a110c7223 */ /* 0x000fc8000000000c */
[----:B------:R-:W-:-:S04]  /*05d0*/  FFMA R23, R23, R6, R12 ;  /* 0x0000000617177223 */ /* 0x000fc8000000000c */
[----:B------:R-:W-:-:S04]  /*05e0*/  FFMA R24, R24, R19, R23 ;  /* 0x0000001318187223 */ /* 0x000fc80000000017 */
[----:B------:R-:W-:Y:S01]  /*05f0*/  FFMA R17, R27, R20, R24 ;  /* 0x000000141b117223 */ /* 0x000fe20000000018 */
[----:B------:R-:W-:Y:S06]  /*0600*/  BRA.U UP1, `(.L_x_2) ;  /* 0xfffffff901e47547 */ /* 0x000fec000b83ffff */
.L_x_1:
[----:B------:R-:W-:Y:S05]  /*0610*/  BRA.U !UP0, `(.L_x_0) ;  /* 0x0000000508547547 */ /* 0x000fea000b800000 */
[----:B------:R-:W-:Y:S02]  /*0620*/  UISETP.GE.U32.AND UP0, UPT, UR7, 0x8, UPT ;  /* 0x000000080700788c */ /* 0x000fe4000bf06070 */
[----:B------:R-:W-:-:S04]  /*0630*/  ULOP3.LUT UR5, UR6, 0x7, URZ, 0xc0, !UPT ;  /* 0x0000000706057892 */ /* 0x000fc8000f8ec0ff */
[----:B------:R-:W-:-:S03]  /*0640*/  UISETP.NE.AND UP1, UPT, UR5, URZ, UPT ;  /* 0x000000ff0500728c */ /* 0x000fc6000bf25270 */
[----:B------:R-:W-:Y:S08]  /*0650*/  BRA.U !UP0, `(.L_x_3) ;  /* 0x0000000108947547 */ /* 0x000ff0000b800000 */
[----:B------:R-:W0:Y:S01]  /*0660*/  LDC.64 R14, c[0x0][0x388] ;  /* 0x0000e200ff0e7b82 */ /* 0x000e220000000a00 */
[----:B------:R-:W-:-:S07]  /*0670*/  IMAD R5, R4, R3, R0 ;  /* 0x0000000304057224 */ /* 0x000fce00078e0200 */
[----:B------:R-:W1:Y:S01]  /*0680*/  LDC.64 R6, c[0x0][0x380] ;  /* 0x0000e000ff067b82 */ /* 0x000e620000000a00 */
[----:B0-----:R-:W-:-:S05]  /*0690*/  IMAD.WIDE R14, R5, 0x4, R14 ;  /* 0x00000004050e7825 */ /* 0x001fca00078e020e */
[----:B------:R0:W2:Y:S01]  /*06a0*/  LDG.E R2, desc[UR10][R14.64] ;  /* 0x0000000a0e027981 */ /* 0x0000a2000c1e1900 */
[----:B------:R-:W-:-:S04]  /*06b0*/  IMAD.WIDE R18, R3, 0x4, R14 ;  /* 0x0000000403127825 */ /* 0x000fc800078e020e */
[----:B-1----:R-:W-:Y:S01]  /*06c0*/  IMAD.WIDE.U32 R6, R4, 0x4, R6 ;  /* 0x0000000404067825 */ /* 0x002fe200078e0006 */
[----:B------:R1:W3:Y:S03]  /*06d0*/  LDG.E R20, desc[UR10][R18.64] ;  /* 0x0000000a12147981 */ /* 0x0002e6000c1e1900 */
[C---:B------:R-:W-:Y:S01]  /*06e0*/  IMAD.WIDE R22, R3.reuse, 0x4, R18 ;  /* 0x0000000403167825 */ /* 0x040fe200078e0212 */
[----:B------:R-:W2:Y:S04]  /*06f0*/  LDG.E R16, desc[UR10][R6.64] ;  /* 0x0000000a06107981 */ /* 0x000ea8000c1e1900 */
[----:B------:R-:W3:Y:S01]  /*0700*/  LDG.E R5, desc[UR10][R6.64+0x4] ;  /* 0x0000040a06057981 */ /* 0x000ee2000c1e1900 */
[----:B------:R-:W-:-:S03]  /*0710*/  IMAD.WIDE R10, R3, 0x4, R22 ;  /* 0x00000004030a7825 */ /* 0x000fc600078e0216 */
[----:B------:R-:W4:Y:S01]  /*0720*/  LDG.E R22, desc[UR10][R22.64] ;  /* 0x0000000a16167981 */ /* 0x000f22000c1e1900 */
[----:B------:R-:W-:-:S03]  /*0730*/  IMAD.WIDE R12, R3, 0x4, R10 ;  /* 0x00000004030c7825 */ /* 0x000fc600078e020a */
[----:B------:R-:W4:Y:S04]  /*0740*/  LDG.E R21, desc[UR10][R6.64+0x8] ;  /* 0x0000080a06157981 */ /* 0x000f28000c1e1900 */
[----:B------:R-:W5:Y:S01]  /*0750*/  LDG.E R11, desc[UR10][R10.64] ;  /* 0x0000000a0a0b7981 */ /* 0x000f62000c1e1900 */
[----:B------:R-:W-:-:S03]  /*0760*/  IMAD.WIDE R8, R3, 0x4, R12 ;  /* 0x0000000403087825 */ /* 0x000fc600078e020c */
[----:B------:R-:W5:Y:S01]  /*0770*/  LDG.E R24, desc[UR10][R6.64+0xc] ;  /* 0x00000c0a06187981 */ /* 0x000f62000c1e1900 */
[----:B0-----:R-:W-:-:S03]  /*0780*/  IMAD.WIDE R14, R3, 0x4, R8 ;  /* 0x00000004030e7825 */ /* 0x001fc600078e0208 */
[----:B------:R-:W5:Y:S04]  /*0790*/  LDG.E R12, desc[UR10][R12.64] ;  /* 0x0000000a0c0c7981 */ /* 0x000f68000c1e1900 */
[----:B------:R-:W5:Y:S01]  /*07a0*/  LDG.E R25, desc[UR10][R6.64+0x10] ;  /* 0x0000100a06197981 */ /* 0x000f62000c1e1900 */
[----:B-1----:R-:W-:-:S03]  /*07b0*/  IMAD.WIDE R18, R3, 0x4, R14 ;  /* 0x0000000403127825 */ /* 0x002fc600078e020e */
[----:B------:R-:W5:Y:S04]  /*07c0*/  LDG.E R9, desc[UR10][R8.64] ;  /* 0x0000000a08097981 */ /* 0x000f68000c1e1900 */
[----:B------:R-:W5:Y:S04]  /*07d0*/  LDG.E R26, desc[UR10][R6.64+0x14] ;  /* 0x0000140a061a7981 */ /* 0x000f68000c1e1900 */
[----:B------:R-:W5:Y:S04]  /*07e0*/  LDG.E R14, desc[UR10][R14.64] ;  /* 0x0000000a0e0e7981 */ /* 0x000f68000c1e1900 */
[----:B------:R-:W5:Y:S04]  /*07f0*/  LDG.E R23, desc[UR10][R6.64+0x18] ;  /* 0x0000180a06177981 */ /* 0x000f68000c1e1900 */
[----:B------:R-:W5:Y:S04]  /*0800*/  LDG.E R18, desc[UR10][R18.64] ;  /* 0x0000000a12127981 */ /* 0x000f68000c1e1900 */
[----:B------:R-:W5:Y:S01]  /*0810*/  LDG.E R10, desc[UR10][R6.64+0x1c] ;  /* 0x00001c0a060a7981 */ /* 0x000f62000c1e1900 */
[----:B------:R-:W-:Y:S01]  /*0820*/  IADD3 R4, PT, PT, R4, 0x8, RZ ;  /* 0x0000000804047810 */ /* 0x000fe20007ffe0ff */
[----:B--2---:R-:W-:-:S04]  /*0830*/  FFMA R2, R16, R2, R17 ;  /* 0x0000000210027223 */ /* 0x004fc80000000011 */
[----:B---3--:R-:W-:-:S04]  /*0840*/  FFMA R2, R5, R20, R2 ;  /* 0x0000001405027223 */ /* 0x008fc80000000002 */
[----:B----4-:R-:W-:-:S04]  /*0850*/  FFMA R21, R21, R22, R2 ;  /* 0x0000001615157223 */ /* 0x010fc80000000002 */
[----:B-----5:R-:W-:-:S04]  /*0860*/  FFMA R24, R24, R11, R21 ;  /* 0x0000000b18187223 */ /* 0x020fc80000000015 */
[----:B------:R-:W-:-:S04]  /*0870*/  FFMA R25, R25, R12, R24 ;  /* 0x0000000c19197223 */ /* 0x000fc80000000018 */
[----:B------:R-:W-:-:S04]  /*0880*/  FFMA R26, R26, R9, R25 ;  /* 0x000000091a1a7223 */ /* 0x000fc80000000019 */
[----:B------:R-:W-:-:S04]  /*0890*/  FFMA R23, R23, R14, R26 ;  /* 0x0000000e17177223 */ /* 0x000fc8000000001a */
[----:B------:R-:W-:-:S07]  /*08a0*/  FFMA R17, R10, R18, R23 ;  /* 0x000000120a117223 */ /* 0x000fce0000000017 */
.L_x_3:
        /* <DEDUP_REMOVED lines=8> */
[----:B0-----:R-:W-:-:S04]  /*0930*/  IMAD.WIDE R8, R5, 0x4, R8 ;  /* 0x0000000405087825 */ /* 0x001fc800078e0208 */
[----:B------:R-:W-:Y:S02]  /*0940*/  IMAD.WIDE R10, R3, 0x4, R8 ;  /* 0x00000004030a7825 */ /* 0x000fe400078e0208 */
[----:B------:R-:W2:Y:S02]  /*0950*/  LDG.E R8, desc[UR10][R8.64] ;  /* 0x0000000a08087981 */ /* 0x000ea4000c1e1900 */
[----:B-1----:R-:W-:-:S04]  /*0960*/  IMAD.WIDE.U32 R6, R4, 0x4, R6 ;  /* 0x0000000404067825 */ /* 0x002fc800078e0006 */
[C---:B------:R-:W-:Y:S01]  /*0970*/  IMAD.WIDE R12, R3.reuse, 0x4, R10 ;  /* 0x00000004030c7825 */ /* 0x040fe200078e020a */
[----:B------:R-:W2:Y:S04]  /*0980*/  LDG.E R2, desc[UR10][R6.64] ;  /* 0x0000000a06027981 */ /* 0x000ea8000c1e1900 */
[----:B------:R-:W3:Y:S01]  /*0990*/  LDG.E R10, desc[UR10][R10.64] ;  /* 0x0000000a0a0a7981 */ /* 0x000ee2000c1e1900 */
[----:B------:R-:W-:-:S03]  /*09a0*/  IMAD.WIDE R14, R3, 0x4, R12 ;  /* 0x00000004030e7825 */ /* 0x000fc600078e020c */
[----:B------:R-:W3:Y:S04]  /*09b0*/  LDG.E R5, desc[UR10][R6.64+0x4] ;  /* 0x0000040a06057981 */ /* 0x000ee8000c1e1900 */
[----:B------:R-:W4:Y:S04]  /*09c0*/  LDG.E R12, desc[UR10][R12.64] ;  /* 0x0000000a0c0c7981 */ /* 0x000f28000c1e1900 */
[----:B------:R-:W4:Y:S04]  /*09d0*/  LDG.E R19, desc[UR10][R6.64+0x8] ;  /* 0x0000080a06137981 */ /* 0x000f28000c1e1900 */
[----:B------:R-:W5:Y:S04]  /*09e0*/  LDG.E R14, desc[UR10][R14.64] ;  /* 0x0000000a0e0e7981 */ /* 0x000f68000c1e1900 */
[----:B------:R-:W5:Y:S01]  /*09f0*/  LDG.E R21, desc[UR10][R6.64+0xc] ;  /* 0x00000c0a06157981 */ /* 0x000f62000c1e1900 */
[----:B------:R-:W-:Y:S01]  /*0a00*/  IADD3 R4, PT, PT, R4, 0x4, RZ ;  /* 0x0000000404047810 */ /* 0x000fe20007ffe0ff */
[----:B--2---:R-:W-:-:S04]  /*0a10*/  FFMA R2, R2, R8, R17 ;  /* 0x0000000802027223 */ /* 0x004fc80000000011 */
[----:B---3--:R-:W-:-:S04]  /*0a20*/  FFMA R2, R5, R10, R2 ;  /* 0x0000000a05027223 */ /* 0x008fc80000000002 */
[----:B----4-:R-:W-:-:S04]  /*0a30*/  FFMA R2, R19, R12, R2 ;  /* 0x0000000c13027223 */ /* 0x010fc80000000002 */
[----:B-----5:R-:W-:-:S07]  /*0a40*/  FFMA R17, R21, R14, R2 ;  /* 0x0000000e15117223 */ /* 0x020fce0000000002 */
.L_x_4:
[----:B------:R-:W-:Y:S05]  /*0a50*/  BRA.U !UP1, `(.L_x_0) ;  /* 0x0000000109447547 */ /* 0x000fea000b800000 */
[----:B------:R-:W0:Y:S01]  /*0a60*/  LDC.64 R6, c[0x0][0x380] ;  /* 0x0000e000ff067b82 */ /* 0x000e220000000a00 */
[----:B------:R-:W-:Y:S01]  /*0a70*/  IMAD R2, R4, R3, R0 ;  /* 0x0000000304027224 */ /* 0x000fe200078e0200 */
[----:B------:R-:W-:-:S06]  /*0a80*/  UIADD3 UR4, UPT, UPT, -UR4, URZ, URZ ;  /* 0x000000ff04047290 */ /* 0x000fcc000fffe1ff */
[----:B------:R-:W1:Y:S01]  /*0a90*/  LDC.64 R8, c[0x0][0x388] ;  /* 0x0000e200ff087b82 */ /* 0x000e620000000a00 */
[----:B0-----:R-:W-:-:S03]  /*0aa0*/  IMAD.WIDE.U32 R6, R4, 0x4, R6 ;  /* 0x0000000404067825 */ /* 0x001fc600078e0006 */
[----:B------:R-:W-:-:S07]  /*0ab0*/  MOV R10, R6 ;  /* 0x00000006000a7202 */ /* 0x000fce0000000f00 */
.L_x_5:
[----:B-1----:R-:W-:Y:S01]  /*0ac0*/  IMAD.WIDE R4, R2, 0x4, R8 ;  /* 0x0000000402047825 */ /* 0x002fe200078e0208 */
[----:B------:R-:W-:-:S05]  /*0ad0*/  MOV R6, R10 ;  /* 0x0000000a00067202 */ /* 0x000fca0000000f00 */
[----:B------:R-:W2:Y:S04]  /*0ae0*/  LDG.E R4, desc[UR10][R4.64] ;  /* 0x0000000a04047981 */ /* 0x000ea8000c1e1900 */
[----:B------:R0:W2:Y:S01]  /*0af0*/  LDG.E R6, desc[UR10][R6.64] ;  /* 0x0000000a06067981 */ /* 0x0000a2000c1e1900 */
[----:B------:R-:W-:-:S04]  /*0b00*/  UIADD3 UR4, UPT, UPT, UR4, 0x1, URZ ;  /* 0x0000000104047890 */ /* 0x000fc8000fffe0ff */
[----:B------:R-:W-:Y:S01]  /*0b10*/  UISETP.NE.AND UP0, UPT, UR4, URZ, UPT ;  /* 0x000000ff0400728c */ /* 0x000fe2000bf05270 */
[----:B------:R-:W-:Y:S02]  /*0b20*/  IADD3 R10, P0, PT, R10, 0x4, RZ ;  /* 0x000000040a0a7810 */ /* 0x000fe40007f1e0ff */
[----:B------:R-:W-:Y:S02]  /*0b30*/  IADD3 R2, PT, PT, R2, R3, RZ ;  /* 0x0000000302027210 */ /* 0x000fe40007ffe0ff */
[----:B0-----:R-:W-:Y:S01]  /*0b40*/  IADD3.X R7, PT, PT, RZ, R7, RZ, P0, !PT ;  /* 0x00000007ff077210 */ /* 0x001fe200007fe4ff */
[----:B--2---:R-:W-:-:S03]  /*0b50*/  FFMA R17, R6, R4, R17 ;  /* 0x0000000406117223 */ /* 0x004fc60000000011 */
[----:B------:R-:W-:Y:S05]  /*0b60*/  BRA.U UP0, `(.L_x_5) ;  /* 0xfffffffd00d47547 */ /* 0x000fea000b83ffff */
.L_x_0:
[----:B------:R-:W0:Y:S02]  /*0b70*/  LDC.64 R2, c[0x0][0x390] ;  /* 0x0000e400ff027b82 */ /* 0x000e240000000a00 */
[----:B0-----:R-:W-:-:S05]  /*0b80*/  IMAD.WIDE.U32 R2, R0, 0x4, R2 ;  /* 0x0000000400027825 */ /* 0x001fca00078e0002 */
[----:B------:R-:W-:Y:S01]  /*0b90*/  STG.E desc[UR10][R2.64], R17 ;  /* 0x0000001102007986 */ /* 0x000fe2000c10190a */
[----:B------:R-:W-:Y:S05]  /*0ba0*/  EXIT ;  /* 0x000000000000794d */ /* 0x000fea0003800000 */
.L_x_6:
[----:B------:R-:W-:-:S00]  /*0bb0*/  BRA `(.L_x_6) ;  /* 0xfffffffc00fc7947 */ /* 0x000fc0000383ffff */
[----:B------:R-:W-:-:S00]  /*0bc0*/  NOP ;  /* 0x0000000000007918 */ /* 0x000fc00000000000 */
        /* <DEDUP_REMOVED lines=11> */
.L_x_7:


//--------------------- .nv.shared.reserved.0     --------------------------
	.section	.nv.shared.reserved.0,"aw",@nobits
	.weak		__nv_reservedSMEM_offset_0_alias
	.size		__nv_reservedSMEM_offset_0_alias, 0, 64
	.other		__nv_reservedSMEM_offset_0_alias,@"STO_CUDA_RESERVED_SHARED STV_DEFAULT"
__nv_reservedSMEM_offset_0_alias:
	.zero		0
	.zero		64


//--------------------- .nv.constant0._Z17forwardPassKernelPfS_S_ii --------------------------
	.section	.nv.constant0._Z17forwardPassKernelPfS_S_ii,"a",@progbits
	.sectionflags	@""
	.align	4
.nv.constant0._Z17forwardPassKernelPfS_S_ii:
	.zero		928


//--------------------- SYMBOLS --------------------------

	.type		.nv.reservedSmem.offset0,@object
	.size		.nv.reservedSmem.offset0,0x4
